//
// Generated by NVIDIA NVVM Compiler
//
// Compiler Build ID: CL-36424714
// Cuda compilation tools, release 13.0, V13.0.88
// Based on NVVM 20.0.0
//

.version 9.0
.target sm_100
.address_size 64

	// .globl	_Z11Test_kernelPiS_S_

.visible .entry _Z11Test_kernelPiS_S_(
	.param .u64 .ptr .align 1 _Z11Test_kernelPiS_S__param_0,
	.param .u64 .ptr .align 1 _Z11Test_kernelPiS_S__param_1,
	.param .u64 .ptr .align 1 _Z11Test_kernelPiS_S__param_2
)
{
	.reg .b32 	%r<25>;
	.reg .b64 	%rd<14>;

	ld.param.u64 	%rd1, [_Z11Test_kernelPiS_S__param_1];
	ld.param.u64 	%rd2, [_Z11Test_kernelPiS_S__param_2];
	cvta.to.global.u64 	%rd3, %rd1;
	cvta.to.global.u64 	%rd4, %rd2;
	mov.u32 	%r1, %ctaid.x;
	cvt.u64.u32 	%rd5, %r1;
	mul.wide.u32 	%rd6, %r1, 524288;
	mov.u32 	%r2, %tid.x;
	cvt.u64.u32 	%rd7, %r2;
	or.b64  	%rd8, %rd6, %rd7;
	shl.b64 	%rd9, %rd8, 2;
	add.s64 	%rd10, %rd3, %rd9;
	ld.global.u32 	%r3, [%rd10];
	ld.global.u32 	%r4, [%rd10+2105344];
	add.s32 	%r5, %r4, %r3;
	ld.global.u32 	%r6, [%rd10+4210688];
	add.s32 	%r7, %r6, %r5;
	ld.global.u32 	%r8, [%rd10+6316032];
	add.s32 	%r9, %r8, %r7;
	ld.global.u32 	%r10, [%rd10+8421376];
	add.s32 	%r11, %r10, %r9;
	mad.lo.s64 	%rd11, %rd5, -524224, %rd8;
	shl.b64 	%rd12, %rd11, 2;
	add.s64 	%rd13, %rd4, %rd12;
	ld.global.u32 	%r12, [%rd13];
	add.s32 	%r13, %r12, %r11;
	st.global.u32 	[%rd13], %r13;
	bar.sync 	0;
	bar.sync 	0;
	ld.global.u32 	%r14, [%rd10];
	ld.global.u32 	%r15, [%rd10+2105344];
	add.s32 	%r16, %r15, %r14;
	ld.global.u32 	%r17, [%rd10+4210688];
	add.s32 	%r18, %r17, %r16;
	ld.global.u32 	%r19, [%rd10+6316032];
	add.s32 	%r20, %r19, %r18;
	ld.global.u32 	%r21, [%rd10+8421376];
	add.s32 	%r22, %r21, %r20;
	ld.global.u32 	%r23, [%rd13+4];
	add.s32 	%r24, %r23, %r22;
	st.global.u32 	[%rd13+4], %r24;
	bar.sync 	0;
	ret;

}


// ===== COMPILED SASS (sm_100) =====

	.target	sm_100

	.elftype	@"ET_EXEC"


//--------------------- .note.nv.tkinfo           --------------------------
	.section	.note.nv.tkinfo,"",@"SHT_NOTE"
	.sectionflags	@"SHF_NOTE_NV_TKINFO"
	.tkinfo
        /*0018*/ 	.word	0x00000002
        /*0030*/ 	.string	""
        /*0030*/ 	.string	"ptxas"
        /*0030*/ 	.string	"Cuda compilation tools, release 13.0, V13.0.88"
        /*0030*/ 	.string	"Build cuda_13.0.r13.0/compiler.36424714_0"
        /*0030*/ 	.string	"-arch sm_100 -m 64 "



//--------------------- .note.nv.cuinfo           --------------------------
	.section	.note.nv.cuinfo,"",@"SHT_NOTE"
	.sectionflags	@"SHF_NOTE_NV_CUINFO"
        /*0018*/ 	.short	0x0002
        /*001a*/ 	.short	0x0064
        /*001c*/ 	.short	0x0082
	.zero		2


//--------------------- .nv.info                  --------------------------
	.section	.nv.info,"",@"SHT_CUDA_INFO"
	.align	4


	//----- nvinfo : EIATTR_REGCOUNT
	.align		4
        /*0000*/ 	.byte	0x04, 0x2f
        /*0002*/ 	.short	(.L_1 - .L_0)
	.align		4
.L_0:
        /*0004*/ 	.word	index@(_Z11Test_kernelPiS_S_)
        /*0008*/ 	.word	0x00000012


	//----- nvinfo : EIATTR_FRAME_SIZE
	.align		4
.L_1:
        /*000c*/ 	.byte	0x04, 0x11
        /*000e*/ 	.short	(.L_3 - .L_2)
	.align		4
.L_2:
        /*0010*/ 	.word	index@(_Z11Test_kernelPiS_S_)
        /*0014*/ 	.word	0x00000000


	//----- nvinfo : EIATTR_MIN_STACK_SIZE
	.align		4
.L_3:
        /*0018*/ 	.byte	0x04, 0x12
        /*001a*/ 	.short	(.L_5 - .L_4)
	.align		4
.L_4:
        /*001c*/ 	.word	index@(_Z11Test_kernelPiS_S_)
        /*0020*/ 	.word	0x00000000
.L_5:


//--------------------- .nv.compat                --------------------------
	.section	.nv.compat,"",@"SHT_CUDA_COMPAT_INFO"
	.align	4
        /*0000*/ 	.byte	0x02, 0x09, 0x00, 0x00, 0x02, 0x02, 0x01, 0x00, 0x02, 0x05, 0x05, 0x00, 0x03, 0x07, 0x01, 0x01
        /*0010*/ 	.byte	0x02, 0x03, 0x00, 0x00, 0x02, 0x06, 0x01, 0x00, 0x04, 0x0b, 0x08, 0x00, 0x09, 0x00, 0x00, 0x00
        /*0020*/ 	.byte	0x00, 0x00, 0x00, 0x00


//--------------------- .nv.info._Z11Test_kernelPiS_S_ --------------------------
	.section	.nv.info._Z11Test_kernelPiS_S_,"",@"SHT_CUDA_INFO"
	.sectionflags	@""
	.align	4


	//----- nvinfo : EIATTR_CUDA_API_VERSION
	.align		4
        /*0000*/ 	.byte	0x04, 0x37
        /*0002*/ 	.short	(.L_7 - .L_6)
.L_6:
        /*0004*/ 	.word	0x00000082


	//----- nvinfo : EIATTR_KPARAM_INFO
	.align		4
.L_7:
        /*0008*/ 	.byte	0x04, 0x17
        /*000a*/ 	.short	(.L_9 - .L_8)
.L_8:
        /*000c*/ 	.word	0x00000000
        /*0010*/ 	.short	0x0002
        /*0012*/ 	.short	0x0010
        /*0014*/ 	.byte	0x00, 0xf5, 0x21, 0x00


	//----- nvinfo : EIATTR_KPARAM_INFO
	.align		4
.L_9:
        /*0018*/ 	.byte	0x04, 0x17
        /*001a*/ 	.short	(.L_11 - .L_10)
.L_10:
        /*001c*/ 	.word	0x00000000
        /*0020*/ 	.short	0x0001
        /*0022*/ 	.short	0x0008
        /*0024*/ 	.byte	0x00, 0xf5, 0x21, 0x00


	//----- nvinfo : EIATTR_KPARAM_INFO
	.align		4
.L_11:
        /*0028*/ 	.byte	0x04, 0x17
        /*002a*/ 	.short	(.L_13 - .L_12)
.L_12:
        /*002c*/ 	.word	0x00000000
        /*0030*/ 	.short	0x0000
        /*0032*/ 	.short	0x0000
        /*0034*/ 	.byte	0x00, 0xf5, 0x21, 0x00


	//----- nvinfo : EIATTR_SPARSE_MMA_MASK
	.align		4
.L_13:
        /*0038*/ 	.byte	0x03, 0x50
        /*003a*/ 	.short	0x0000


	//----- nvinfo : EIATTR_MAXREG_COUNT
	.align		4
        /*003c*/ 	.byte	0x03, 0x1b
        /*003e*/ 	.short	0x00ff


	//----- nvinfo : EIATTR_NUM_BARRIERS
	.align		4
        /*0040*/ 	.byte	0x02, 0x4c
        /*0042*/ 	.byte	0x01
	.zero		1


	//----- nvinfo : EIATTR_MERCURY_ISA_VERSION
	.align		4
        /*0044*/ 	.byte	0x03, 0x5f
        /*0046*/ 	.short	0x0101


	//----- nvinfo : EIATTR_VRC_CTA_INIT_COUNT
	.align		4
        /*0048*/ 	.byte	0x02, 0x4a
	.zero		1
	.zero		1


	//----- nvinfo : EIATTR_EXIT_INSTR_OFFSETS
	.align		4
        /*004c*/ 	.byte	0x04, 0x1c
        /*004e*/ 	.short	(.L_15 - .L_14)


	//   ....[0]....
.L_14:
        /*0050*/ 	.word	0x00000280


	//----- nvinfo : EIATTR_CBANK_PARAM_SIZE
	.align		4
.L_15:
        /*0054*/ 	.byte	0x03, 0x19
        /*0056*/ 	.short	0x0018


	//----- nvinfo : EIATTR_PARAM_CBANK
	.align		4
        /*0058*/ 	.byte	0x04, 0x0a
        /*005a*/ 	.short	(.L_17 - .L_16)
	.align		4
.L_16:
        /*005c*/ 	.word	index@(.nv.constant0._Z11Test_kernelPiS_S_)
        /*0060*/ 	.short	0x0380
        /*0062*/ 	.short	0x0018


	//----- nvinfo : EIATTR_SW_WAR
	.align		4
.L_17:
        /*0064*/ 	.byte	0x04, 0x36
        /*0066*/ 	.short	(.L_19 - .L_18)
.L_18:
        /*0068*/ 	.word	0x00000008
.L_19:


//--------------------- .nv.callgraph             --------------------------
	.section	.nv.callgraph,"",@"SHT_CUDA_CALLGRAPH"
	.align	4
	.sectionentsize	8
	.align		4
        /*0000*/ 	.word	0x00000000
	.align		4
        /*0004*/ 	.word	0xffffffff
	.align		4
        /*0008*/ 	.word	0x00000000
	.align		4
        /*000c*/ 	.word	0xfffffffe
	.align		4
        /*0010*/ 	.word	0x00000000
	.align		4
        /*0014*/ 	.word	0xfffffffd
	.align		4
        /*0018*/ 	.word	0x00000000
	.align		4
        /*001c*/ 	.word	0xfffffffc


//--------------------- .text._Z11Test_kernelPiS_S_ --------------------------
	.section	.text._Z11Test_kernelPiS_S_,"ax",@progbits
	.align	128
        .global         _Z11Test_kernelPiS_S_
        .type           _Z11Test_kernelPiS_S_,@function
        .size           _Z11Test_kernelPiS_S_,(.L_x_1 - _Z11Test_kernelPiS_S_)
        .other          _Z11Test_kernelPiS_S_,@"STO_CUDA_ENTRY STV_DEFAULT"
_Z11Test_kernelPiS_S_:
.text._Z11Test_kernelPiS_S_:
[----:B------:R-:W-:Y:S01]  /*0000*/  LDC R1, c[0x0][0x37c] ;  /* 0x0000df00ff017b82 */ /* 0x000fe20000000800 */
[----:B------:R-:W0:Y:S01]  /*0010*/  S2R R7, SR_CTAID.X ;  /* 0x0000000000077919 */ /* 0x000e220000002500 */
[----:B------:R-:W1:Y:S01]  /*0020*/  LDCU.64 UR6, c[0x0][0x388] ;  /* 0x00007100ff0677ac */ /* 0x000e620008000a00 */
[----:B------:R-:W2:Y:S01]  /*0030*/  S2R R5, SR_TID.X ;  /* 0x0000000000057919 */ /* 0x000ea20000002100 */
[----:B------:R-:W3:Y:S01]  /*0040*/  LDCU.64 UR8, c[0x0][0x390] ;  /* 0x00007200ff0877ac */ /* 0x000ee20008000a00 */
[----:B------:R-:W4:Y:S01]  /*0050*/  LDCU.64 UR4, c[0x0][0x358] ;  /* 0x00006b00ff0477ac */ /* 0x000f220008000a00 */
[----:B0-----:R-:W-:-:S03]  /*0060*/  IMAD.WIDE.U32 R2, R7, 0x80000, RZ ;  /* 0x0008000007027825 */ /* 0x001fc600078e00ff */
[----:B--2---:R-:W-:Y:S01]  /*0070*/  LOP3.LUT R4, R2, R5, RZ, 0xfc, !PT ;  /* 0x0000000502047212 */ /* 0x004fe200078efcff */
[----:B------:R-:W-:-:S03]  /*0080*/  IMAD.MOV.U32 R5, RZ, RZ, R3 ;  /* 0x000000ffff057224 */ /* 0x000fc600078e0003 */
[----:B-1----:R-:W-:Y:S01]  /*0090*/  LEA R2, P0, R4, UR6, 0x2 ;  /* 0x0000000604027c11 */ /* 0x002fe2000f8010ff */
[----:B------:R-:W-:-:S03]  /*00a0*/  IMAD.WIDE.U32 R8, R7, -0x7ffc0, R4 ;  /* 0xfff8004007087825 */ /* 0x000fc600078e0004 */
[----:B------:R-:W-:Y:S01]  /*00b0*/  LEA.HI.X R3, R4, UR7, R3, 0x2, P0 ;  /* 0x0000000704037c11 */ /* 0x000fe200080f1403 */
[----:B------:R-:W-:Y:S01]  /*00c0*/  IMAD.IADD R5, R9, 0x1, -R7 ;  /* 0x0000000109057824 */ /* 0x000fe200078e0a07 */
[----:B------:R-:W-:-:S03]  /*00d0*/  IADD3 R6, P0, PT, R2, 0x1000000, RZ ;  /* 0x0100000002067810 */ /* 0x000fc60007f1e0ff */
[----:B----4-:R-:W2:Y:S02]  /*00e0*/  LDG.E R0, desc[UR4][R2.64] ;  /* 0x0000000402007981 */ /* 0x010ea4000c1e1900 */
[----:B------:R-:W-:Y:S01]  /*00f0*/  IMAD.X R7, RZ, RZ, R3, P0 ;  /* 0x000000ffff077224 */ /* 0x000fe200000e0603 */
[C---:B---3--:R-:W-:Y:S01]  /*0100*/  LEA R4, P0, R8.reuse, UR8, 0x2 ;  /* 0x0000000808047c11 */ /* 0x048fe2000f8010ff */
[----:B------:R-:W2:Y:S04]  /*0110*/  LDG.E R9, desc[UR4][R2.64+0x202000] ;  /* 0x2020000402097981 */ /* 0x000ea8000c1e1900 */
[----:B------:R-:W2:Y:S01]  /*0120*/  LDG.E R10, desc[UR4][R2.64+0x404000] ;  /* 0x40400004020a7981 */ /* 0x000ea2000c1e1900 */
[----:B------:R-:W-:-:S03]  /*0130*/  LEA.HI.X R5, R8, UR9, R5, 0x2, P0 ;  /* 0x0000000908057c11 */ /* 0x000fc600080f1405 */
[----:B------:R-:W3:Y:S04]  /*0140*/  LDG.E R11, desc[UR4][R2.64+0x606000] ;  /* 0x60600004020b7981 */ /* 0x000ee8000c1e1900 */
[----:B------:R-:W3:Y:S04]  /*0150*/  LDG.E R8, desc[UR4][R6.64+-0x7f8000] ;  /* 0x8080000406087981 */ /* 0x000ee8000c1e1900 */
[----:B------:R-:W4:Y:S01]  /*0160*/  LDG.E R13, desc[UR4][R4.64] ;  /* 0x00000004040d7981 */ /* 0x000f22000c1e1900 */
[----:B--2---:R-:W-:-:S04]  /*0170*/  IADD3 R0, PT, PT, R10, R9, R0 ;  /* 0x000000090a007210 */ /* 0x004fc80007ffe000 */
[----:B---3--:R-:W-:-:S05]  /*0180*/  IADD3 R0, PT, PT, R8, R11, R0 ;  /* 0x0000000b08007210 */ /* 0x008fca0007ffe000 */
[----:B----4-:R-:W-:-:S05]  /*0190*/  IMAD.IADD R13, R0, 0x1, R13 ;  /* 0x00000001000d7824 */ /* 0x010fca00078e020d */
[----:B------:R-:W-:Y:S01]  /*01a0*/  STG.E desc[UR4][R4.64], R13 ;  /* 0x0000000d04007986 */ /* 0x000fe2000c101904 */
[----:B------:R-:W-:Y:S08]  /*01b0*/  BAR.SYNC.DEFER_BLOCKING 0x0 ;  /* 0x0000000000007b1d */ /* 0x000ff00000010000 */
[----:B------:R-:W-:Y:S06]  /*01c0*/  BAR.SYNC.DEFER_BLOCKING 0x0 ;  /* 0x0000000000007b1d */ /* 0x000fec0000010000 */
[----:B------:R-:W2:Y:S04]  /*01d0*/  LDG.E R0, desc[UR4][R2.64] ;  /* 0x0000000402007981 */ /* 0x000ea8000c1e1900 */
[----:B------:R-:W2:Y:S04]  /*01e0*/  LDG.E R9, desc[UR4][R2.64+0x202000] ;  /* 0x2020000402097981 */ /* 0x000ea8000c1e1900 */
[----:B------:R-:W2:Y:S04]  /*01f0*/  LDG.E R8, desc[UR4][R2.64+0x404000] ;  /* 0x4040000402087981 */ /* 0x000ea8000c1e1900 */
[----:B------:R-:W3:Y:S04]  /*0200*/  LDG.E R6, desc[UR4][R6.64+-0x7f8000] ;  /* 0x8080000406067981 */ /* 0x000ee8000c1e1900 */
[----:B------:R-:W3:Y:S04]  /*0210*/  LDG.E R11, desc[UR4][R2.64+0x606000] ;  /* 0x60600004020b7981 */ /* 0x000ee8000c1e1900 */
[----:B------:R-:W4:Y:S01]  /*0220*/  LDG.E R15, desc[UR4][R4.64+0x4] ;  /* 0x00000404040f7981 */ /* 0x000f22000c1e1900 */
[----:B--2---:R-:W-:-:S04]  /*0230*/  IADD3 R0, PT, PT, R8, R9, R0 ;  /* 0x0000000908007210 */ /* 0x004fc80007ffe000 */
[----:B---3--:R-:W-:-:S05]  /*0240*/  IADD3 R0, PT, PT, R6, R11, R0 ;  /* 0x0000000b06007210 */ /* 0x008fca0007ffe000 */
[----:B----4-:R-:W-:-:S05]  /*0250*/  IMAD.IADD R15, R0, 0x1, R15 ;  /* 0x00000001000f7824 */ /* 0x010fca00078e020f */
[----:B------:R-:W-:Y:S01]  /*0260*/  STG.E desc[UR4][R4.64+0x4], R15 ;  /* 0x0000040f04007986 */ /* 0x000fe2000c101904 */
[----:B------:R-:W-:Y:S06]  /*0270*/  BAR.SYNC.DEFER_BLOCKING 0x0 ;  /* 0x0000000000007b1d */ /* 0x000fec0000010000 */
[----:B------:R-:W-:Y:S05]  /*0280*/  EXIT ;  /* 0x000000000000794d */ /* 0x000fea0003800000 */
.L_x_0:
[----:B------:R-:W-:-:S00]  /*0290*/  BRA `(.L_x_0) ;  /* 0xfffffffc00fc7947 */ /* 0x000fc0000383ffff */
[----:B------:R-:W-:-:S00]  /*02a0*/  NOP ;  /* 0x0000000000007918 */ /* 0x000fc00000000000 */
        /* <DEDUP_REMOVED lines=13> */
.L_x_1:


//--------------------- .nv.shared.reserved.0     --------------------------
	.section	.nv.shared.reserved.0,"aw",@nobits
	.weak		__nv_reservedSMEM_offset_0_alias
	.size		__nv_reservedSMEM_offset_0_alias, 0, 64
	.other		__nv_reservedSMEM_offset_0_alias,@"STO_CUDA_RESERVED_SHARED STV_DEFAULT"
__nv_reservedSMEM_offset_0_alias:
	.zero		0
	.zero		64


//--------------------- .nv.constant0._Z11Test_kernelPiS_S_ --------------------------
	.section	.nv.constant0._Z11Test_kernelPiS_S_,"a",@progbits
	.sectionflags	@""
	.align	4
.nv.constant0._Z11Test_kernelPiS_S_:
	.zero		920


//--------------------- SYMBOLS --------------------------

	.type		.nv.reservedSmem.offset0,@object
	.size		.nv.reservedSmem.offset0,0x4
